	.headerflags	@"EF_CUDA_TEXMODE_UNIFIED EF_CUDA_64BIT_ADDRESS EF_CUDA_ACCELERATORS EF_CUDA_SM90 EF_CUDA_VIRTUAL_SM(EF_CUDA_SM90)"
	.elftype	@"ET_EXEC"


//--------------------- .nv.info                  --------------------------
	.section	.nv.info,"",@"SHT_CUDA_INFO"
	.align	4


	//----- nvinfo : EIATTR_REGCOUNT
	.align		4
        /*0000*/ 	.byte	0x04, 0x2f
        /*0002*/ 	.short	(.L_3 - .L_2)
	.align		4
.L_2:
        /*0004*/ 	.word	index@(triton_poi_fused__native_batch_norm_legit_no_training_convolution_relu_2)
        /*0008*/ 	.word	0x00000016


	//----- nvinfo : EIATTR_MIN_STACK_SIZE
	.align		4
.L_3:
        /*000c*/ 	.byte	0x04, 0x12
        /*000e*/ 	.short	(.L_5 - .L_4)
	.align		4
.L_4:
        /*0010*/ 	.word	index@(triton_poi_fused__native_batch_norm_legit_no_training_convolution_relu_2)
        /*0014*/ 	.word	0x00000000


	//----- nvinfo : EIATTR_FRAME_SIZE
	.align		4
.L_5:
        /*0018*/ 	.byte	0x04, 0x11
        /*001a*/ 	.short	(.L_7 - .L_6)
	.align		4
.L_6:
        /*001c*/ 	.word	index@(triton_poi_fused__native_batch_norm_legit_no_training_convolution_relu_2)
        /*0020*/ 	.word	0x00000000


	//----- nvinfo : EIATTR_MIN_STACK_SIZE
	.align		4
.L_7:
        /*0024*/ 	.byte	0x04, 0x12
        /*0026*/ 	.short	(.L_9 - .L_8)
	.align		4
.L_8:
        /*0028*/ 	.word	index@(triton_poi_fused__native_batch_norm_legit_no_training_convolution_relu_2)
        /*002c*/ 	.word	0x00000000
.L_9:


//--------------------- .nv.info.triton_poi_fused__native_batch_norm_legit_no_training_convolution_relu_2 --------------------------
	.section	.nv.info.triton_poi_fused__native_batch_norm_legit_no_training_convolution_relu_2,"",@"SHT_CUDA_INFO"
	.sectionflags	@""
	.align	4


	//----- nvinfo : EIATTR_CUDA_API_VERSION
	.align		4
        /*0000*/ 	.byte	0x04, 0x37
        /*0002*/ 	.short	(.L_11 - .L_10)
.L_10:
        /*0004*/ 	.word	0x0000007c


	//----- nvinfo : EIATTR_KPARAM_INFO
	.align		4
.L_11:
        /*0008*/ 	.byte	0x04, 0x17
        /*000a*/ 	.short	(.L_13 - .L_12)
.L_12:
        /*000c*/ 	.word	0x00000000
        /*0010*/ 	.short	0x0007
        /*0012*/ 	.short	0x0038
        /*0014*/ 	.byte	0x00, 0xf0, 0x11, 0x00


	//----- nvinfo : EIATTR_KPARAM_INFO
	.align		4
.L_13:
        /*0018*/ 	.byte	0x04, 0x17
        /*001a*/ 	.short	(.L_15 - .L_14)
.L_14:
        /*001c*/ 	.word	0x00000000
        /*0020*/ 	.short	0x0006
        /*0022*/ 	.short	0x0030
        /*0024*/ 	.byte	0x00, 0xf4, 0x21, 0x00


	//----- nvinfo : EIATTR_KPARAM_INFO
	.align		4
.L_15:
        /*0028*/ 	.byte	0x04, 0x17
        /*002a*/ 	.short	(.L_17 - .L_16)
.L_16:
        /*002c*/ 	.word	0x00000000
        /*0030*/ 	.short	0x0005
        /*0032*/ 	.short	0x0028
        /*0034*/ 	.byte	0x00, 0xf4, 0x21, 0x00


	//----- nvinfo : EIATTR_KPARAM_INFO
	.align		4
.L_17:
        /*0038*/ 	.byte	0x04, 0x17
        /*003a*/ 	.short	(.L_19 - .L_18)
.L_18:
        /*003c*/ 	.word	0x00000000
        /*0040*/ 	.short	0x0004
        /*0042*/ 	.short	0x0020
        /*0044*/ 	.byte	0x00, 0xf4, 0x21, 0x00


	//----- nvinfo : EIATTR_KPARAM_INFO
	.align		4
.L_19:
        /*0048*/ 	.byte	0x04, 0x17
        /*004a*/ 	.short	(.L_21 - .L_20)
.L_20:
        /*004c*/ 	.word	0x00000000
        /*0050*/ 	.short	0x0003
        /*0052*/ 	.short	0x0018
        /*0054*/ 	.byte	0x00, 0xf4, 0x21, 0x00


	//----- nvinfo : EIATTR_KPARAM_INFO
	.align		4
.L_21:
        /*0058*/ 	.byte	0x04, 0x17
        /*005a*/ 	.short	(.L_23 - .L_22)
.L_22:
        /*005c*/ 	.word	0x00000000
        /*0060*/ 	.short	0x0002
        /*0062*/ 	.short	0x0010
        /*0064*/ 	.byte	0x00, 0xf4, 0x21, 0x00


	//----- nvinfo : EIATTR_KPARAM_INFO
	.align		4
.L_23:
        /*0068*/ 	.byte	0x04, 0x17
        /*006a*/ 	.short	(.L_25 - .L_24)
.L_24:
        /*006c*/ 	.word	0x00000000
        /*0070*/ 	.short	0x0001
        /*0072*/ 	.short	0x0008
        /*0074*/ 	.byte	0x00, 0xf4, 0x21, 0x00


	//----- nvinfo : EIATTR_KPARAM_INFO
	.align		4
.L_25:
        /*0078*/ 	.byte	0x04, 0x17
        /*007a*/ 	.short	(.L_27 - .L_26)
.L_26:
        /*007c*/ 	.word	0x00000000
        /*0080*/ 	.short	0x0000
        /*0082*/ 	.short	0x0000
        /*0084*/ 	.byte	0x00, 0xf4, 0x21, 0x00


	//----- nvinfo : EIATTR_SPARSE_MMA_MASK
	.align		4
.L_27:
        /*0088*/ 	.byte	0x03, 0x50
        /*008a*/ 	.short	0x0000


	//----- nvinfo : EIATTR_MAXREG_COUNT
	.align		4
        /*008c*/ 	.byte	0x03, 0x1b
        /*008e*/ 	.short	0x00ff


	//----- nvinfo : EIATTR_EXIT_INSTR_OFFSETS
	.align		4
        /*0090*/ 	.byte	0x04, 0x1c
        /*0092*/ 	.short	(.L_29 - .L_28)


	//   ....[0]....
.L_28:
        /*0094*/ 	.word	0x00000430


	//----- nvinfo : EIATTR_REQNTID
	.align		4
.L_29:
        /*0098*/ 	.byte	0x04, 0x10
        /*009a*/ 	.short	(.L_31 - .L_30)
.L_30:
        /*009c*/ 	.word	0x00000100
        /*00a0*/ 	.word	0x00000001
        /*00a4*/ 	.word	0x00000001


	//----- nvinfo : EIATTR_CBANK_PARAM_SIZE
	.align		4
.L_31:
        /*00a8*/ 	.byte	0x03, 0x19
        /*00aa*/ 	.short	0x003c


	//----- nvinfo : EIATTR_PARAM_CBANK
	.align		4
        /*00ac*/ 	.byte	0x04, 0x0a
        /*00ae*/ 	.short	(.L_33 - .L_32)
	.align		4
.L_32:
        /*00b0*/ 	.word	index@(.nv.constant0.triton_poi_fused__native_batch_norm_legit_no_training_convolution_relu_2)
        /*00b4*/ 	.short	0x0210
        /*00b6*/ 	.short	0x003c


	//----- nvinfo : EIATTR_SW_WAR
	.align		4
.L_33:
        /*00b8*/ 	.byte	0x04, 0x36
        /*00ba*/ 	.short	(.L_35 - .L_34)
.L_34:
        /*00bc*/ 	.word	0x00000008
.L_35:


//--------------------- .nv.callgraph             --------------------------
	.section	.nv.callgraph,"",@"SHT_CUDA_CALLGRAPH"
	.align	4
	.sectionentsize	8
	.align		4
        /*0000*/ 	.word	0x00000000
	.align		4
        /*0004*/ 	.word	0xffffffff
	.align		4
        /*0008*/ 	.word	0x00000000
	.align		4
        /*000c*/ 	.word	0xfffffffe
	.align		4
        /*0010*/ 	.word	0x00000000
	.align		4
        /*0014*/ 	.word	0xfffffffd
	.align		4
        /*0018*/ 	.word	0x00000000
	.align		4
        /*001c*/ 	.word	0xfffffffc


//--------------------- .nv.constant4             --------------------------
	.section	.nv.constant4,"a",@progbits
	.align	8
	.align		8
.nv.constant4:
        /*0000*/ 	.dword	_$_str
	.align		8
        /*0008*/ 	.dword	_$_str_$_2


//--------------------- .text.triton_poi_fused__native_batch_norm_legit_no_training_convolution_relu_2 --------------------------
	.section	.text.triton_poi_fused__native_batch_norm_legit_no_training_convolution_relu_2,"ax",@progbits
	.align	128
        .global         triton_poi_fused__native_batch_norm_legit_no_training_convolution_relu_2
        .type           triton_poi_fused__native_batch_norm_legit_no_training_convolution_relu_2,@function
        .size           triton_poi_fused__native_batch_norm_legit_no_training_convolution_relu_2,(.L_x_1 - triton_poi_fused__native_batch_norm_legit_no_training_convolution_relu_2)
        .other          triton_poi_fused__native_batch_norm_legit_no_training_convolution_relu_2,@"STO_CUDA_ENTRY STV_DEFAULT"
triton_poi_fused__native_batch_norm_legit_no_training_convolution_relu_2:
.text.triton_poi_fused__native_batch_norm_legit_no_training_convolution_relu_2:
[----:B------:R-:W-:Y:S01]  /*0000*/  LDC R1, c[0x0][0x28] ;  /* 0x00000a00ff017b82 */ /* 0x000fe20000000800 */
[----:B------:R-:W1:Y:S07]  /*0010*/  S2R R0, SR_TID.X ;  /* 0x0000000000007919 */ /* 0x000e6e0000002100 */
[----:B------:R-:W2:Y:S01]  /*0020*/  LDC.64 R6, c[0x0][0x228] ;  /* 0x00008a00ff067b82 */ /* 0x000ea20000000a00 */
[----:B------:R-:W-:Y:S01]  /*0030*/  ULDC.64 UR4, c[0x0][0x208] ;  /* 0x0000820000047ab9 */ /* 0x000fe20000000a00 */
[----:B------:R-:W3:Y:S06]  /*0040*/  S2R R5, SR_CTAID.X ;  /* 0x0000000000057919 */ /* 0x000eec0000002500 */
[----:B------:R-:W4:Y:S08]  /*0050*/  LDC.64 R12, c[0x0][0x218] ;  /* 0x00008600ff0c7b82 */ /* 0x000f300000000a00 */
[----:B------:R-:W5:Y:S08]  /*0060*/  LDC.64 R14, c[0x0][0x220] ;  /* 0x00008800ff0e7b82 */ /* 0x000f700000000a00 */
[----:B------:R-:W5:Y:S01]  /*0070*/  LDC.64 R10, c[0x0][0x238] ;  /* 0x00008e00ff0a7b82 */ /* 0x000f620000000a00 */
[----:B-1----:R-:W-:-:S07]  /*0080*/  SHF.L.U32 R0, R0, 0x1, RZ ;  /* 0x0000000100007819 */ /* 0x002fce00000006ff */
[----:B------:R-:W1:Y:S01]  /*0090*/  LDC.64 R16, c[0x0][0x230] ;  /* 0x00008c00ff107b82 */ /* 0x000e620000000a00 */
[----:B---3--:R-:W-:Y:S02]  /*00a0*/  SHF.R.S32.HI R3, RZ, 0x16, R5 ;  /* 0x00000016ff037819 */ /* 0x008fe40000011405 */
[----:B------:R-:W-:Y:S02]  /*00b0*/  LOP3.LUT R0, R0, 0x1fe, RZ, 0xc0, !PT ;  /* 0x000001fe00007812 */ /* 0x000fe400078ec0ff */
[----:B------:R-:W-:Y:S02]  /*00c0*/  SGXT R3, R3, 0x1 ;  /* 0x000000010303781a */ /* 0x000fe40000000200 */
[----:B------:R-:W-:-:S04]  /*00d0*/  LEA R0, R5, R0, 0x9 ;  /* 0x0000000005007211 */ /* 0x000fc800078e48ff */
[----:B------:R-:W-:-:S04]  /*00e0*/  LEA.HI R3, R3, R0, RZ, 0x7 ;  /* 0x0000000003037211 */ /* 0x000fc800078f38ff */
[----:B------:R-:W-:-:S04]  /*00f0*/  LOP3.LUT R3, R3, 0xffffff80, RZ, 0xc0, !PT ;  /* 0xffffff8003037812 */ /* 0x000fc800078ec0ff */
[----:B------:R-:W-:Y:S02]  /*0100*/  IADD3 R8, R0, -R3, RZ ;  /* 0x8000000300087210 */ /* 0x000fe40007ffe0ff */
[----:B------:R-:W3:Y:S03]  /*0110*/  LDC.64 R2, c[0x0][0x210] ;  /* 0x00008400ff027b82 */ /* 0x000ee60000000a00 */
[----:B--2---:R-:W-:-:S06]  /*0120*/  IMAD.WIDE R6, R8, 0x4, R6 ;  /* 0x0000000408067825 */ /* 0x004fcc00078e0206 */
[----:B------:R-:W2:Y:S01]  /*0130*/  LDG.E.EL.64 R6, desc[UR4][R6.64] ;  /* 0x0000000406067981 */ /* 0x000ea2000c2e1b00 */
[----:B----4-:R-:W-:-:S04]  /*0140*/  IMAD.WIDE R12, R8, 0x4, R12 ;  /* 0x00000004080c7825 */ /* 0x010fc800078e020c */
[C---:B-----5:R-:W-:Y:S02]  /*0150*/  IMAD.WIDE R14, R8.reuse, 0x4, R14 ;  /* 0x00000004080e7825 */ /* 0x060fe400078e020e */
[----:B------:R-:W4:Y:S02]  /*0160*/  LDG.E.EL.64 R12, desc[UR4][R12.64] ;  /* 0x000000040c0c7981 */ /* 0x000f24000c2e1b00 */
[----:B0-----:R-:W-:Y:S02]  /*0170*/  IMAD.WIDE R10, R8, 0x4, R10 ;  /* 0x00000004080a7825 */ /* 0x001fe400078e020a */
[----:B------:R-:W5:Y:S02]  /*0180*/  LDG.E.EL.64 R14, desc[UR4][R14.64] ;  /* 0x000000040e0e7981 */ /* 0x000f64000c2e1b00 */
[----:B---3--:R-:W-:Y:S02]  /*0190*/  IMAD.WIDE R2, R0, 0x4, R2 ;  /* 0x0000000400027825 */ /* 0x008fe400078e0202 */
[----:B------:R-:W3:Y:S04]  /*01a0*/  LDG.E.EL.64 R10, desc[UR4][R10.64] ;  /* 0x000000040a0a7981 */ /* 0x000ee8000c2e1b00 */
[----:B------:R-:W4:Y:S01]  /*01b0*/  LDG.E.64 R4, desc[UR4][R2.64] ;  /* 0x0000000402047981 */ /* 0x000f22000c1e1b00 */
[----:B-1----:R-:W-:-:S05]  /*01c0*/  IMAD.WIDE R16, R8, 0x4, R16 ;  /* 0x0000000408107825 */ /* 0x002fca00078e0210 */
[----:B------:R0:W3:Y:S02]  /*01d0*/  LDG.E.EL.64 R8, desc[UR4][R16.64] ;  /* 0x0000000410087981 */ /* 0x0000e4000c2e1b00 */
[----:B0-----:R-:W-:Y:S01]  /*01e0*/  HFMA2.MMA R16, -RZ, RZ, 1.625, 0 ;  /* 0x3e800000ff107435 */ /* 0x001fe200000001ff */
[----:B--2---:R-:W-:Y:S01]  /*01f0*/  FADD R6, R6, 9.9999997473787516356e-06 ;  /* 0x3727c5ac06067421 */ /* 0x004fe20000000000 */
[----:B------:R-:W-:-:S03]  /*0200*/  FADD R7, R7, 9.9999997473787516356e-06 ;  /* 0x3727c5ac07077421 */ /* 0x000fc60000000000 */
[----:B------:R-:W0:Y:S08]  /*0210*/  MUFU.SQRT R18, R6 ;  /* 0x0000000600127308 */ /* 0x000e300000002000 */
[----:B------:R1:W2:Y:S01]  /*0220*/  MUFU.SQRT R19, R7 ;  /* 0x0000000700137308 */ /* 0x0002a20000002000 */
[C---:B0-----:R-:W-:Y:S02]  /*0230*/  FSETP.GT.AND P0, PT, R18.reuse, 8.50705917302346158658e+37, PT ;  /* 0x7e8000001200780b */ /* 0x041fe40003f04000 */
[----:B------:R-:W-:Y:S01]  /*0240*/  FSETP.GEU.AND P2, PT, R18, 1.175494350822287508e-38, PT ;  /* 0x008000001200780b */ /* 0x000fe20003f4e000 */
[----:B-1----:R-:W0:Y:S01]  /*0250*/  LDC.64 R6, c[0x0][0x240] ;  /* 0x00009000ff067b82 */ /* 0x002e220000000a00 */
[----:B--2---:R-:W-:-:S02]  /*0260*/  FSETP.GT.AND P1, PT, R19, 8.50705917302346158658e+37, PT ;  /* 0x7e8000001300780b */ /* 0x004fc40003f24000 */
[----:B------:R-:W-:-:S07]  /*0270*/  FSETP.GEU.AND P3, PT, R19, 1.175494350822287508e-38, PT ;  /* 0x008000001300780b */ /* 0x000fce0003f6e000 */
[----:B------:R-:W-:-:S04]  /*0280*/  @P0 FMUL R18, R18, 0.25 ;  /* 0x3e80000012120820 */ /* 0x000fc80000400000 */
[----:B------:R-:W-:Y:S01]  /*0290*/  @!P2 FMUL R18, R18, 16777216 ;  /* 0x4b8000001212a820 */ /* 0x000fe20000400000 */
[----:B------:R-:W-:-:S04]  /*02a0*/  @P1 FMUL R19, R19, 0.25 ;  /* 0x3e80000013131820 */ /* 0x000fc80000400000 */
[----:B------:R-:W-:Y:S01]  /*02b0*/  @!P3 FMUL R19, R19, 16777216 ;  /* 0x4b8000001313b820 */ /* 0x000fe20000400000 */
[----:B------:R-:W1:Y:S01]  /*02c0*/  MUFU.RCP R18, R18 ;  /* 0x0000001200127308 */ /* 0x000e620000001000 */
[----:B------:R-:W-:-:S07]  /*02d0*/  FSEL R17, R16, 1, P0 ;  /* 0x3f80000010117808 */ /* 0x000fce0000000000 */
[----:B------:R-:W2:Y:S01]  /*02e0*/  MUFU.RCP R19, R19 ;  /* 0x0000001300137308 */ /* 0x000ea20000001000 */
[----:B------:R-:W-:Y:S01]  /*02f0*/  FSEL R16, R16, 1, P1 ;  /* 0x3f80000010107808 */ /* 0x000fe20000800000 */
[----:B------:R-:W-:Y:S01]  /*0300*/  @!P2 FMUL R17, R17, 16777216 ;  /* 0x4b8000001111a820 */ /* 0x000fe20000400000 */
[----:B----4-:R-:W-:Y:S01]  /*0310*/  FADD R4, R4, R12 ;  /* 0x0000000c04047221 */ /* 0x010fe20000000000 */
[----:B------:R-:W-:Y:S02]  /*0320*/  FADD R5, R5, R13 ;  /* 0x0000000d05057221 */ /* 0x000fe40000000000 */
[----:B------:R-:W-:Y:S01]  /*0330*/  @!P3 FMUL R16, R16, 16777216 ;  /* 0x4b8000001010b820 */ /* 0x000fe20000400000 */
[----:B-1----:R-:W-:Y:S01]  /*0340*/  FMUL R17, R18, R17 ;  /* 0x0000001112117220 */ /* 0x002fe20000400000 */
[----:B-----5:R-:W-:Y:S01]  /*0350*/  FADD R14, -R14, R4 ;  /* 0x000000040e0e7221 */ /* 0x020fe20000000100 */
[----:B------:R-:W-:Y:S01]  /*0360*/  FADD R15, -R15, R5 ;  /* 0x000000050f0f7221 */ /* 0x000fe20000000100 */
[----:B--2---:R-:W-:-:S02]  /*0370*/  FMUL R16, R19, R16 ;  /* 0x0000001013107220 */ /* 0x004fc40000400000 */
[----:B------:R-:W-:Y:S02]  /*0380*/  FMUL R17, R14, R17 ;  /* 0x000000110e117220 */ /* 0x000fe40000400000 */
[----:B------:R-:W-:Y:S02]  /*0390*/  FMUL R16, R15, R16 ;  /* 0x000000100f107220 */ /* 0x000fe40000400000 */
[----:B---3--:R-:W-:Y:S02]  /*03a0*/  FFMA R8, R8, R17, R10 ;  /* 0x0000001108087223 */ /* 0x008fe4000000000a */
[----:B------:R-:W-:-:S03]  /*03b0*/  FFMA R9, R9, R16, R11 ;  /* 0x0000001009097223 */ /* 0x000fc6000000000b */
[----:B------:R-:W-:Y:S02]  /*03c0*/  FSETP.GEU.AND P0, PT, R8, RZ, PT ;  /* 0x000000ff0800720b */ /* 0x000fe40003f0e000 */
[C---:B------:R-:W-:Y:S01]  /*03d0*/  FSETP.GEU.AND P1, PT, R9.reuse, RZ, PT ;  /* 0x000000ff0900720b */ /* 0x040fe20003f2e000 */
[----:B0-----:R-:W-:Y:S01]  /*03e0*/  IMAD.WIDE R6, R0, 0x4, R6 ;  /* 0x0000000400067825 */ /* 0x001fe200078e0206 */
[----:B------:R-:W-:Y:S02]  /*03f0*/  FSEL R8, R8, RZ, P0 ;  /* 0x000000ff08087208 */ /* 0x000fe40000000000 */
[----:B------:R-:W-:Y:S01]  /*0400*/  FSEL R9, R9, RZ, P1 ;  /* 0x000000ff09097208 */ /* 0x000fe20000800000 */
[----:B------:R-:W-:Y:S04]  /*0410*/  STG.E.64 desc[UR4][R2.64], R4 ;  /* 0x0000000402007986 */ /* 0x000fe8000c101b04 */
[----:B------:R-:W-:Y:S01]  /*0420*/  STG.E.64 desc[UR4][R6.64], R8 ;  /* 0x0000000806007986 */ /* 0x000fe2000c101b04 */
[----:B------:R-:W-:Y:S05]  /*0430*/  EXIT ;  /* 0x000000000000794d */ /* 0x000fea0003800000 */
.L_x_0:
[----:B------:R-:W-:-:S00]  /*0440*/  BRA `(.L_x_0) ;  /* 0xfffffffc00fc7947 */ /* 0x000fc0000383ffff */
[----:B------:R-:W-:-:S00]  /*0450*/  NOP ;  /* 0x0000000000007918 */ /* 0x000fc00000000000 */
        /* <DEDUP_REMOVED lines=10> */
.L_x_1:


//--------------------- .nv.global.init           --------------------------
	.section	.nv.global.init,"aw",@progbits
.nv.global.init:
	.type		_$_str,@object
	.size		_$_str,(_$_str_$_2 - _$_str)
_$_str:
        /*0000*/ 	.byte	0x5f, 0x5f, 0x43, 0x55, 0x44, 0x41, 0x5f, 0x46, 0x54, 0x5a, 0x00
	.type		_$_str_$_2,@object
	.size		_$_str_$_2,(.L_1 - _$_str_$_2)
_$_str_$_2:
        /*000b*/ 	.byte	0x5f, 0x5f, 0x43, 0x55, 0x44, 0x41, 0x5f, 0x50, 0x52, 0x45, 0x43, 0x5f, 0x53, 0x51, 0x52, 0x54
        /*001b*/ 	.byte	0x00
.L_1:


//--------------------- .nv.constant0.triton_poi_fused__native_batch_norm_legit_no_training_convolution_relu_2 --------------------------
	.section	.nv.constant0.triton_poi_fused__native_batch_norm_legit_no_training_convolution_relu_2,"a",@progbits
	.sectionflags	@""
	.align	4
.nv.constant0.triton_poi_fused__native_batch_norm_legit_no_training_convolution_relu_2:
	.zero		588
